//
// Generated by NVIDIA NVVM Compiler
//
// Compiler Build ID: CL-36424714
// Cuda compilation tools, release 13.0, V13.0.88
// Based on NVVM 20.0.0
//

.version 9.0
.target sm_100
.address_size 64

	// .globl	_Z14progpow_kernelPjS_jS_S_

.visible .entry _Z14progpow_kernelPjS_jS_S_(
	.param .u64 .ptr .align 1 _Z14progpow_kernelPjS_jS_S__param_0,
	.param .u64 .ptr .align 1 _Z14progpow_kernelPjS_jS_S__param_1,
	.param .u32 _Z14progpow_kernelPjS_jS_S__param_2,
	.param .u64 .ptr .align 1 _Z14progpow_kernelPjS_jS_S__param_3,
	.param .u64 .ptr .align 1 _Z14progpow_kernelPjS_jS_S__param_4
)
{


	ret;

}


// ===== COMPILED SASS (sm_100) =====

	.target	sm_100

	.elftype	@"ET_EXEC"


//--------------------- .note.nv.tkinfo           --------------------------
	.section	.note.nv.tkinfo,"",@"SHT_NOTE"
	.sectionflags	@"SHF_NOTE_NV_TKINFO"
	.tkinfo
        /*0018*/ 	.word	0x00000002
        /*0030*/ 	.string	""
        /*0030*/ 	.string	"ptxas"
        /*0030*/ 	.string	"Cuda compilation tools, release 13.0, V13.0.88"
        /*0030*/ 	.string	"Build cuda_13.0.r13.0/compiler.36424714_0"
        /*0030*/ 	.string	"-arch sm_100 -m 64 "



//--------------------- .note.nv.cuinfo           --------------------------
	.section	.note.nv.cuinfo,"",@"SHT_NOTE"
	.sectionflags	@"SHF_NOTE_NV_CUINFO"
        /*0018*/ 	.short	0x0002
        /*001a*/ 	.short	0x0064
        /*001c*/ 	.short	0x0082
	.zero		2


//--------------------- .nv.info                  --------------------------
	.section	.nv.info,"",@"SHT_CUDA_INFO"
	.align	4


	//----- nvinfo : EIATTR_REGCOUNT
	.align		4
        /*0000*/ 	.byte	0x04, 0x2f
        /*0002*/ 	.short	(.L_1 - .L_0)
	.align		4
.L_0:
        /*0004*/ 	.word	index@(_Z14progpow_kernelPjS_jS_S_)
        /*0008*/ 	.word	0x00000004


	//----- nvinfo : EIATTR_FRAME_SIZE
	.align		4
.L_1:
        /*000c*/ 	.byte	0x04, 0x11
        /*000e*/ 	.short	(.L_3 - .L_2)
	.align		4
.L_2:
        /*0010*/ 	.word	index@(_Z14progpow_kernelPjS_jS_S_)
        /*0014*/ 	.word	0x00000000


	//----- nvinfo : EIATTR_MIN_STACK_SIZE
	.align		4
.L_3:
        /*0018*/ 	.byte	0x04, 0x12
        /*001a*/ 	.short	(.L_5 - .L_4)
	.align		4
.L_4:
        /*001c*/ 	.word	index@(_Z14progpow_kernelPjS_jS_S_)
        /*0020*/ 	.word	0x00000000
.L_5:


//--------------------- .nv.compat                --------------------------
	.section	.nv.compat,"",@"SHT_CUDA_COMPAT_INFO"
	.align	4
        /*0000*/ 	.byte	0x02, 0x09, 0x00, 0x00, 0x02, 0x02, 0x01, 0x00, 0x02, 0x05, 0x05, 0x00, 0x03, 0x07, 0x01, 0x01
        /*0010*/ 	.byte	0x02, 0x03, 0x00, 0x00, 0x02, 0x06, 0x01, 0x00, 0x04, 0x0b, 0x08, 0x00, 0x09, 0x00, 0x00, 0x00
        /*0020*/ 	.byte	0x00, 0x00, 0x00, 0x00


//--------------------- .nv.info._Z14progpow_kernelPjS_jS_S_ --------------------------
	.section	.nv.info._Z14progpow_kernelPjS_jS_S_,"",@"SHT_CUDA_INFO"
	.sectionflags	@""
	.align	4


	//----- nvinfo : EIATTR_CUDA_API_VERSION
	.align		4
        /*0000*/ 	.byte	0x04, 0x37
        /*0002*/ 	.short	(.L_7 - .L_6)
.L_6:
        /*0004*/ 	.word	0x00000082


	//----- nvinfo : EIATTR_KPARAM_INFO
	.align		4
.L_7:
        /*0008*/ 	.byte	0x04, 0x17
        /*000a*/ 	.short	(.L_9 - .L_8)
.L_8:
        /*000c*/ 	.word	0x00000000
        /*0010*/ 	.short	0x0004
        /*0012*/ 	.short	0x0020
        /*0014*/ 	.byte	0x00, 0xf5, 0x21, 0x00


	//----- nvinfo : EIATTR_KPARAM_INFO
	.align		4
.L_9:
        /*0018*/ 	.byte	0x04, 0x17
        /*001a*/ 	.short	(.L_11 - .L_10)
.L_10:
        /*001c*/ 	.word	0x00000000
        /*0020*/ 	.short	0x0003
        /*0022*/ 	.short	0x0018
        /*0024*/ 	.byte	0x00, 0xf5, 0x21, 0x00


	//----- nvinfo : EIATTR_KPARAM_INFO
	.align		4
.L_11:
        /*0028*/ 	.byte	0x04, 0x17
        /*002a*/ 	.short	(.L_13 - .L_12)
.L_12:
        /*002c*/ 	.word	0x00000000
        /*0030*/ 	.short	0x0002
        /*0032*/ 	.short	0x0010
        /*0034*/ 	.byte	0x00, 0xf0, 0x11, 0x00


	//----- nvinfo : EIATTR_KPARAM_INFO
	.align		4
.L_13:
        /*0038*/ 	.byte	0x04, 0x17
        /*003a*/ 	.short	(.L_15 - .L_14)
.L_14:
        /*003c*/ 	.word	0x00000000
        /*0040*/ 	.short	0x0001
        /*0042*/ 	.short	0x0008
        /*0044*/ 	.byte	0x00, 0xf5, 0x21, 0x00


	//----- nvinfo : EIATTR_KPARAM_INFO
	.align		4
.L_15:
        /*0048*/ 	.byte	0x04, 0x17
        /*004a*/ 	.short	(.L_17 - .L_16)
.L_16:
        /*004c*/ 	.word	0x00000000
        /*0050*/ 	.short	0x0000
        /*0052*/ 	.short	0x0000
        /*0054*/ 	.byte	0x00, 0xf5, 0x21, 0x00


	//----- nvinfo : EIATTR_SPARSE_MMA_MASK
	.align		4
.L_17:
        /*0058*/ 	.byte	0x03, 0x50
        /*005a*/ 	.short	0x0000


	//----- nvinfo : EIATTR_MAXREG_COUNT
	.align		4
        /*005c*/ 	.byte	0x03, 0x1b
        /*005e*/ 	.short	0x00ff


	//----- nvinfo : EIATTR_MERCURY_ISA_VERSION
	.align		4
        /*0060*/ 	.byte	0x03, 0x5f
        /*0062*/ 	.short	0x0101


	//----- nvinfo : EIATTR_VRC_CTA_INIT_COUNT
	.align		4
        /*0064*/ 	.byte	0x02, 0x4a
	.zero		1
	.zero		1


	//----- nvinfo : EIATTR_EXIT_INSTR_OFFSETS
	.align		4
        /*0068*/ 	.byte	0x04, 0x1c
        /*006a*/ 	.short	(.L_19 - .L_18)


	//   ....[0]....
.L_18:
        /*006c*/ 	.word	0x00000010


	//----- nvinfo : EIATTR_CBANK_PARAM_SIZE
	.align		4
.L_19:
        /*0070*/ 	.byte	0x03, 0x19
        /*0072*/ 	.short	0x0028


	//----- nvinfo : EIATTR_PARAM_CBANK
	.align		4
        /*0074*/ 	.byte	0x04, 0x0a
        /*0076*/ 	.short	(.L_21 - .L_20)
	.align		4
.L_20:
        /*0078*/ 	.word	index@(.nv.constant0._Z14progpow_kernelPjS_jS_S_)
        /*007c*/ 	.short	0x0380
        /*007e*/ 	.short	0x0028


	//----- nvinfo : EIATTR_SW_WAR
	.align		4
.L_21:
        /*0080*/ 	.byte	0x04, 0x36
        /*0082*/ 	.short	(.L_23 - .L_22)
.L_22:
        /*0084*/ 	.word	0x00000008
.L_23:


//--------------------- .nv.callgraph             --------------------------
	.section	.nv.callgraph,"",@"SHT_CUDA_CALLGRAPH"
	.align	4
	.sectionentsize	8
	.align		4
        /*0000*/ 	.word	0x00000000
	.align		4
        /*0004*/ 	.word	0xffffffff
	.align		4
        /*0008*/ 	.word	0x00000000
	.align		4
        /*000c*/ 	.word	0xfffffffe
	.align		4
        /*0010*/ 	.word	0x00000000
	.align		4
        /*0014*/ 	.word	0xfffffffd
	.align		4
        /*0018*/ 	.word	0x00000000
	.align		4
        /*001c*/ 	.word	0xfffffffc


//--------------------- .text._Z14progpow_kernelPjS_jS_S_ --------------------------
	.section	.text._Z14progpow_kernelPjS_jS_S_,"ax",@progbits
	.align	128
        .global         _Z14progpow_kernelPjS_jS_S_
        .type           _Z14progpow_kernelPjS_jS_S_,@function
        .size           _Z14progpow_kernelPjS_jS_S_,(.L_x_1 - _Z14progpow_kernelPjS_jS_S_)
        .other          _Z14progpow_kernelPjS_jS_S_,@"STO_CUDA_ENTRY STV_DEFAULT"
_Z14progpow_kernelPjS_jS_S_:
.text._Z14progpow_kernelPjS_jS_S_:
[----:B------:R-:W-:Y:S01]  /*0000*/  LDC R1, c[0x0][0x37c] ;  /* 0x0000df00ff017b82 */ /* 0x000fe20000000800 */
[----:B------:R-:W-:Y:S05]  /*0010*/  EXIT ;  /* 0x000000000000794d */ /* 0x000fea0003800000 */
.L_x_0:
[----:B------:R-:W-:-:S00]  /*0020*/  BRA `(.L_x_0) ;  /* 0xfffffffc00fc7947 */ /* 0x000fc0000383ffff */
[----:B------:R-:W-:-:S00]  /*0030*/  NOP ;  /* 0x0000000000007918 */ /* 0x000fc00000000000 */
        /* <DEDUP_REMOVED lines=12> */
.L_x_1:


//--------------------- .nv.shared.reserved.0     --------------------------
	.section	.nv.shared.reserved.0,"aw",@nobits
	.weak		__nv_reservedSMEM_offset_0_alias
	.size		__nv_reservedSMEM_offset_0_alias, 0, 64
	.other		__nv_reservedSMEM_offset_0_alias,@"STO_CUDA_RESERVED_SHARED STV_DEFAULT"
__nv_reservedSMEM_offset_0_alias:
	.zero		0
	.zero		64


//--------------------- .nv.constant0._Z14progpow_kernelPjS_jS_S_ --------------------------
	.section	.nv.constant0._Z14progpow_kernelPjS_jS_S_,"a",@progbits
	.sectionflags	@""
	.align	4
.nv.constant0._Z14progpow_kernelPjS_jS_S_:
	.zero		936


//--------------------- SYMBOLS --------------------------

	.type		.nv.reservedSmem.offset0,@object
	.size		.nv.reservedSmem.offset0,0x4
